//
// Generated by NVIDIA NVVM Compiler
//
// Compiler Build ID: CL-36424714
// Cuda compilation tools, release 13.0, V13.0.88
// Based on NVVM 20.0.0
//

.version 9.0
.target sm_100
.address_size 64

	// .globl	_Z11convolutionPfS_ii
.const .align 4 .b8 c_filter[36];

.visible .entry _Z11convolutionPfS_ii(
	.param .u64 .ptr .align 1 _Z11convolutionPfS_ii_param_0,
	.param .u64 .ptr .align 1 _Z11convolutionPfS_ii_param_1,
	.param .u32 _Z11convolutionPfS_ii_param_2,
	.param .u32 _Z11convolutionPfS_ii_param_3
)
{
	.reg .pred 	%p<8>;
	.reg .b32 	%r<21>;
	.reg .b32 	%f<28>;
	.reg .b64 	%rd<12>;

	ld.param.u64 	%rd1, [_Z11convolutionPfS_ii_param_0];
	ld.param.u64 	%rd2, [_Z11convolutionPfS_ii_param_1];
	ld.param.u32 	%r4, [_Z11convolutionPfS_ii_param_2];
	ld.param.u32 	%r5, [_Z11convolutionPfS_ii_param_3];
	mov.u32 	%r7, %ctaid.x;
	mov.u32 	%r8, %ntid.x;
	mov.u32 	%r9, %tid.x;
	mad.lo.s32 	%r10, %r7, %r8, %r9;
	mov.u32 	%r11, %ctaid.y;
	mov.u32 	%r12, %ntid.y;
	mov.u32 	%r13, %tid.y;
	mad.lo.s32 	%r14, %r11, %r12, %r13;
	setp.lt.s32 	%p1, %r10, 1;
	add.s32 	%r15, %r4, -1;
	setp.ge.s32 	%p2, %r10, %r15;
	or.pred  	%p3, %p1, %p2;
	setp.eq.s32 	%p4, %r14, 0;
	or.pred  	%p5, %p4, %p3;
	add.s32 	%r16, %r5, -1;
	setp.ge.s32 	%p6, %r14, %r16;
	or.pred  	%p7, %p5, %p6;
	@%p7 bra 	$L__BB0_2;
	cvta.to.global.u64 	%rd3, %rd2;
	cvta.to.global.u64 	%rd4, %rd1;
	add.s32 	%r17, %r14, -1;
	mad.lo.s32 	%r18, %r17, %r4, %r10;
	add.s32 	%r19, %r18, -1;
	mul.wide.s32 	%rd5, %r19, 4;
	add.s64 	%rd6, %rd4, %rd5;
	ld.global.f32 	%f1, [%rd6];
	ld.const.f32 	%f2, [c_filter];
	fma.rn.f32 	%f3, %f1, %f2, 0f00000000;
	ld.global.f32 	%f4, [%rd6+4];
	ld.const.f32 	%f5, [c_filter+4];
	fma.rn.f32 	%f6, %f4, %f5, %f3;
	ld.global.f32 	%f7, [%rd6+8];
	ld.const.f32 	%f8, [c_filter+8];
	fma.rn.f32 	%f9, %f7, %f8, %f6;
	add.s32 	%r20, %r18, %r4;
	mul.wide.s32 	%rd7, %r4, 4;
	add.s64 	%rd8, %rd6, %rd7;
	ld.global.f32 	%f10, [%rd8];
	ld.const.f32 	%f11, [c_filter+12];
	fma.rn.f32 	%f12, %f10, %f11, %f9;
	ld.global.f32 	%f13, [%rd8+4];
	ld.const.f32 	%f14, [c_filter+16];
	fma.rn.f32 	%f15, %f13, %f14, %f12;
	ld.global.f32 	%f16, [%rd8+8];
	ld.const.f32 	%f17, [c_filter+20];
	fma.rn.f32 	%f18, %f16, %f17, %f15;
	add.s64 	%rd9, %rd8, %rd7;
	ld.global.f32 	%f19, [%rd9];
	ld.const.f32 	%f20, [c_filter+24];
	fma.rn.f32 	%f21, %f19, %f20, %f18;
	ld.global.f32 	%f22, [%rd9+4];
	ld.const.f32 	%f23, [c_filter+28];
	fma.rn.f32 	%f24, %f22, %f23, %f21;
	ld.global.f32 	%f25, [%rd9+8];
	ld.const.f32 	%f26, [c_filter+32];
	fma.rn.f32 	%f27, %f25, %f26, %f24;
	mul.wide.s32 	%rd10, %r20, 4;
	add.s64 	%rd11, %rd3, %rd10;
	st.global.f32 	[%rd11], %f27;
$L__BB0_2:
	ret;

}


// ===== COMPILED SASS (sm_100) =====

	.target	sm_100

	.elftype	@"ET_EXEC"


//--------------------- .note.nv.tkinfo           --------------------------
	.section	.note.nv.tkinfo,"",@"SHT_NOTE"
	.sectionflags	@"SHF_NOTE_NV_TKINFO"
	.tkinfo
        /*0018*/ 	.word	0x00000002
        /*0030*/ 	.string	""
        /*0030*/ 	.string	"ptxas"
        /*0030*/ 	.string	"Cuda compilation tools, release 13.0, V13.0.88"
        /*0030*/ 	.string	"Build cuda_13.0.r13.0/compiler.36424714_0"
        /*0030*/ 	.string	"-arch sm_100 -m 64 "



//--------------------- .note.nv.cuinfo           --------------------------
	.section	.note.nv.cuinfo,"",@"SHT_NOTE"
	.sectionflags	@"SHF_NOTE_NV_CUINFO"
        /*0018*/ 	.short	0x0002
        /*001a*/ 	.short	0x0064
        /*001c*/ 	.short	0x0082
	.zero		2


//--------------------- .nv.info                  --------------------------
	.section	.nv.info,"",@"SHT_CUDA_INFO"
	.align	4


	//----- nvinfo : EIATTR_REGCOUNT
	.align		4
        /*0000*/ 	.byte	0x04, 0x2f
        /*0002*/ 	.short	(.L_2 - .L_1)
	.align		4
.L_1:
        /*0004*/ 	.word	index@(_Z11convolutionPfS_ii)
        /*0008*/ 	.word	0x0000001c


	//----- nvinfo : EIATTR_FRAME_SIZE
	.align		4
.L_2:
        /*000c*/ 	.byte	0x04, 0x11
        /*000e*/ 	.short	(.L_4 - .L_3)
	.align		4
.L_3:
        /*0010*/ 	.word	index@(_Z11convolutionPfS_ii)
        /*0014*/ 	.word	0x00000000


	//----- nvinfo : EIATTR_MIN_STACK_SIZE
	.align		4
.L_4:
        /*0018*/ 	.byte	0x04, 0x12
        /*001a*/ 	.short	(.L_6 - .L_5)
	.align		4
.L_5:
        /*001c*/ 	.word	index@(_Z11convolutionPfS_ii)
        /*0020*/ 	.word	0x00000000
.L_6:


//--------------------- .nv.compat                --------------------------
	.section	.nv.compat,"",@"SHT_CUDA_COMPAT_INFO"
	.align	4
        /*0000*/ 	.byte	0x02, 0x09, 0x00, 0x00, 0x02, 0x02, 0x01, 0x00, 0x02, 0x05, 0x05, 0x00, 0x03, 0x07, 0x01, 0x01
        /*0010*/ 	.byte	0x02, 0x03, 0x00, 0x00, 0x02, 0x06, 0x01, 0x00, 0x04, 0x0b, 0x08, 0x00, 0x09, 0x00, 0x00, 0x00
        /*0020*/ 	.byte	0x00, 0x00, 0x00, 0x00


//--------------------- .nv.info._Z11convolutionPfS_ii --------------------------
	.section	.nv.info._Z11convolutionPfS_ii,"",@"SHT_CUDA_INFO"
	.sectionflags	@""
	.align	4


	//----- nvinfo : EIATTR_CUDA_API_VERSION
	.align		4
        /*0000*/ 	.byte	0x04, 0x37
        /*0002*/ 	.short	(.L_8 - .L_7)
.L_7:
        /*0004*/ 	.word	0x00000082


	//----- nvinfo : EIATTR_KPARAM_INFO
	.align		4
.L_8:
        /*0008*/ 	.byte	0x04, 0x17
        /*000a*/ 	.short	(.L_10 - .L_9)
.L_9:
        /*000c*/ 	.word	0x00000000
        /*0010*/ 	.short	0x0003
        /*0012*/ 	.short	0x0014
        /*0014*/ 	.byte	0x00, 0xf0, 0x11, 0x00


	//----- nvinfo : EIATTR_KPARAM_INFO
	.align		4
.L_10:
        /*0018*/ 	.byte	0x04, 0x17
        /*001a*/ 	.short	(.L_12 - .L_11)
.L_11:
        /*001c*/ 	.word	0x00000000
        /*0020*/ 	.short	0x0002
        /*0022*/ 	.short	0x0010
        /*0024*/ 	.byte	0x00, 0xf0, 0x11, 0x00


	//----- nvinfo : EIATTR_KPARAM_INFO
	.align		4
.L_12:
        /*0028*/ 	.byte	0x04, 0x17
        /*002a*/ 	.short	(.L_14 - .L_13)
.L_13:
        /*002c*/ 	.word	0x00000000
        /*0030*/ 	.short	0x0001
        /*0032*/ 	.short	0x0008
        /*0034*/ 	.byte	0x00, 0xf5, 0x21, 0x00


	//----- nvinfo : EIATTR_KPARAM_INFO
	.align		4
.L_14:
        /*0038*/ 	.byte	0x04, 0x17
        /*003a*/ 	.short	(.L_16 - .L_15)
.L_15:
        /*003c*/ 	.word	0x00000000
        /*0040*/ 	.short	0x0000
        /*0042*/ 	.short	0x0000
        /*0044*/ 	.byte	0x00, 0xf5, 0x21, 0x00


	//----- nvinfo : EIATTR_SPARSE_MMA_MASK
	.align		4
.L_16:
        /*0048*/ 	.byte	0x03, 0x50
        /*004a*/ 	.short	0x0000


	//----- nvinfo : EIATTR_MAXREG_COUNT
	.align		4
        /*004c*/ 	.byte	0x03, 0x1b
        /*004e*/ 	.short	0x00ff


	//----- nvinfo : EIATTR_MERCURY_ISA_VERSION
	.align		4
        /*0050*/ 	.byte	0x03, 0x5f
        /*0052*/ 	.short	0x0101


	//----- nvinfo : EIATTR_VRC_CTA_INIT_COUNT
	.align		4
        /*0054*/ 	.byte	0x02, 0x4a
	.zero		1
	.zero		1


	//----- nvinfo : EIATTR_EXIT_INSTR_OFFSETS
	.align		4
        /*0058*/ 	.byte	0x04, 0x1c
        /*005a*/ 	.short	(.L_18 - .L_17)


	//   ....[0]....
.L_17:
        /*005c*/ 	.word	0x00000100


	//   ....[1]....
        /*0060*/ 	.word	0x00000320


	//----- nvinfo : EIATTR_CBANK_PARAM_SIZE
	.align		4
.L_18:
        /*0064*/ 	.byte	0x03, 0x19
        /*0066*/ 	.short	0x0018


	//----- nvinfo : EIATTR_PARAM_CBANK
	.align		4
        /*0068*/ 	.byte	0x04, 0x0a
        /*006a*/ 	.short	(.L_20 - .L_19)
	.align		4
.L_19:
        /*006c*/ 	.word	index@(.nv.constant0._Z11convolutionPfS_ii)
        /*0070*/ 	.short	0x0380
        /*0072*/ 	.short	0x0018


	//----- nvinfo : EIATTR_SW_WAR
	.align		4
.L_20:
        /*0074*/ 	.byte	0x04, 0x36
        /*0076*/ 	.short	(.L_22 - .L_21)
.L_21:
        /*0078*/ 	.word	0x00000008
.L_22:


//--------------------- .nv.callgraph             --------------------------
	.section	.nv.callgraph,"",@"SHT_CUDA_CALLGRAPH"
	.align	4
	.sectionentsize	8
	.align		4
        /*0000*/ 	.word	0x00000000
	.align		4
        /*0004*/ 	.word	0xffffffff
	.align		4
        /*0008*/ 	.word	0x00000000
	.align		4
        /*000c*/ 	.word	0xfffffffe
	.align		4
        /*0010*/ 	.word	0x00000000
	.align		4
        /*0014*/ 	.word	0xfffffffd
	.align		4
        /*0018*/ 	.word	0x00000000
	.align		4
        /*001c*/ 	.word	0xfffffffc


//--------------------- .nv.constant3             --------------------------
	.section	.nv.constant3,"a",@progbits
	.align	4
.nv.constant3:
	.type		c_filter,@object
	.size		c_filter,(.L_0 - c_filter)
c_filter:
	.zero		36
.L_0:


//--------------------- .text._Z11convolutionPfS_ii --------------------------
	.section	.text._Z11convolutionPfS_ii,"ax",@progbits
	.align	128
        .global         _Z11convolutionPfS_ii
        .type           _Z11convolutionPfS_ii,@function
        .size           _Z11convolutionPfS_ii,(.L_x_1 - _Z11convolutionPfS_ii)
        .other          _Z11convolutionPfS_ii,@"STO_CUDA_ENTRY STV_DEFAULT"
_Z11convolutionPfS_ii:
.text._Z11convolutionPfS_ii:
[----:B------:R-:W-:Y:S01]  /*0000*/  LDC R1, c[0x0][0x37c] ;  /* 0x0000df00ff017b82 */ /* 0x000fe20000000800 */
[----:B------:R-:W0:Y:S07]  /*0010*/  S2R R0, SR_TID.X ;  /* 0x0000000000007919 */ /* 0x000e2e0000002100 */
[----:B------:R-:W0:Y:S01]  /*0020*/  S2UR UR4, SR_CTAID.X ;  /* 0x00000000000479c3 */ /* 0x000e220000002500 */
[----:B------:R-:W1:Y:S07]  /*0030*/  S2R R5, SR_TID.Y ;  /* 0x0000000000057919 */ /* 0x000e6e0000002200 */
[----:B------:R-:W0:Y:S08]  /*0040*/  LDC R7, c[0x0][0x360] ;  /* 0x0000d800ff077b82 */ /* 0x000e300000000800 */
[----:B------:R-:W2:Y:S08]  /*0050*/  LDC.64 R2, c[0x0][0x390] ;  /* 0x0000e400ff027b82 */ /* 0x000eb00000000a00 */
[----:B------:R-:W1:Y:S08]  /*0060*/  S2UR UR5, SR_CTAID.Y ;  /* 0x00000000000579c3 */ /* 0x000e700000002600 */
[----:B------:R-:W1:Y:S01]  /*0070*/  LDC R4, c[0x0][0x364] ;  /* 0x0000d900ff047b82 */ /* 0x000e620000000800 */
[----:B0-----:R-:W-:Y:S01]  /*0080*/  IMAD R7, R7, UR4, R0 ;  /* 0x0000000407077c24 */ /* 0x001fe2000f8e0200 */
[----:B--2---:R-:W-:-:S02]  /*0090*/  IADD3 R0, PT, PT, R2, -0x1, RZ ;  /* 0xffffffff02007810 */ /* 0x004fc40007ffe0ff */
[----:B------:R-:W-:Y:S02]  /*00a0*/  IADD3 R3, PT, PT, R3, -0x1, RZ ;  /* 0xffffffff03037810 */ /* 0x000fe40007ffe0ff */
[----:B------:R-:W-:-:S04]  /*00b0*/  ISETP.GE.AND P0, PT, R7, R0, PT ;  /* 0x000000000700720c */ /* 0x000fc80003f06270 */
[----:B------:R-:W-:Y:S01]  /*00c0*/  ISETP.LT.OR P0, PT, R7, 0x1, P0 ;  /* 0x000000010700780c */ /* 0x000fe20000701670 */
[----:B-1----:R-:W-:-:S05]  /*00d0*/  IMAD R0, R4, UR5, R5 ;  /* 0x0000000504007c24 */ /* 0x002fca000f8e0205 */
[----:B------:R-:W-:-:S04]  /*00e0*/  ISETP.EQ.OR P0, PT, R0, RZ, P0 ;  /* 0x000000ff0000720c */ /* 0x000fc80000702670 */
[----:B------:R-:W-:-:S13]  /*00f0*/  ISETP.GE.OR P0, PT, R0, R3, P0 ;  /* 0x000000030000720c */ /* 0x000fda0000706670 */
[----:B------:R-:W-:Y:S05]  /*0100*/  @P0 EXIT ;  /* 0x000000000000094d */ /* 0x000fea0003800000 */
[----:B------:R-:W0:Y:S01]  /*0110*/  LDC.64 R4, c[0x0][0x380] ;  /* 0x0000e000ff047b82 */ /* 0x000e220000000a00 */
[----:B------:R-:W-:Y:S01]  /*0120*/  IADD3 R0, PT, PT, R0, -0x1, RZ ;  /* 0xffffffff00007810 */ /* 0x000fe20007ffe0ff */
[----:B------:R-:W1:Y:S04]  /*0130*/  LDCU.64 UR4, c[0x0][0x358] ;  /* 0x00006b00ff0477ac */ /* 0x000e680008000a00 */
[----:B------:R-:W-:Y:S01]  /*0140*/  IMAD R3, R0, R2, R7 ;  /* 0x0000000200037224 */ /* 0x000fe200078e0207 */
[----:B------:R-:W2:Y:S04]  /*0150*/  LDCU.128 UR8, c[0x3][URZ] ;  /* 0x00c00000ff0877ac */ /* 0x000ea80008000c00 */
[----:B------:R-:W-:Y:S01]  /*0160*/  IADD3 R7, PT, PT, R3, -0x1, RZ ;  /* 0xffffffff03077810 */ /* 0x000fe20007ffe0ff */
[----:B------:R-:W3:Y:S01]  /*0170*/  LDCU.128 UR12, c[0x3][0x10] ;  /* 0x00c00200ff0c77ac */ /* 0x000ee20008000c00 */
[----:B------:R-:W4:Y:S03]  /*0180*/  LDCU UR6, c[0x3][0x20] ;  /* 0x00c00400ff0677ac */ /* 0x000f260008000800 */
[----:B0-----:R-:W-:-:S05]  /*0190*/  IMAD.WIDE R4, R7, 0x4, R4 ;  /* 0x0000000407047825 */ /* 0x001fca00078e0204 */
[----:B-1----:R-:W2:Y:S01]  /*01a0*/  LDG.E R0, desc[UR4][R4.64] ;  /* 0x0000000404007981 */ /* 0x002ea2000c1e1900 */
[----:B------:R-:W-:-:S03]  /*01b0*/  IMAD.WIDE R6, R2, 0x4, R4 ;  /* 0x0000000402067825 */ /* 0x000fc600078e0204 */
[----:B------:R-:W5:Y:S04]  /*01c0*/  LDG.E R11, desc[UR4][R4.64+0x4] ;  /* 0x00000404040b7981 */ /* 0x000f68000c1e1900 */
[----:B------:R0:W3:Y:S04]  /*01d0*/  LDG.E R13, desc[UR4][R4.64+0x8] ;  /* 0x00000804040d7981 */ /* 0x0000e8000c1e1900 */
[----:B------:R-:W4:Y:S01]  /*01e0*/  LDG.E R15, desc[UR4][R6.64] ;  /* 0x00000004060f7981 */ /* 0x000f22000c1e1900 */
[----:B------:R-:W-:-:S03]  /*01f0*/  IMAD.WIDE R8, R2, 0x4, R6 ;  /* 0x0000000402087825 */ /* 0x000fc600078e0206 */
[----:B------:R-:W4:Y:S01]  /*0200*/  LDG.E R17, desc[UR4][R6.64+0x4] ;  /* 0x0000040406117981 */ /* 0x000f22000c1e1900 */
[----:B0-----:R-:W0:Y:S03]  /*0210*/  LDC.64 R4, c[0x0][0x388] ;  /* 0x0000e200ff047b82 */ /* 0x001e260000000a00 */
[----:B------:R-:W4:Y:S04]  /*0220*/  LDG.E R19, desc[UR4][R6.64+0x8] ;  /* 0x0000080406137981 */ /* 0x000f28000c1e1900 */
[----:B------:R-:W4:Y:S04]  /*0230*/  LDG.E R21, desc[UR4][R8.64] ;  /* 0x0000000408157981 */ /* 0x000f28000c1e1900 */
[----:B------:R-:W4:Y:S04]  /*0240*/  LDG.E R23, desc[UR4][R8.64+0x4] ;  /* 0x0000040408177981 */ /* 0x000f28000c1e1900 */
[----:B------:R-:W4:Y:S01]  /*0250*/  LDG.E R25, desc[UR4][R8.64+0x8] ;  /* 0x0000080408197981 */ /* 0x000f22000c1e1900 */
[----:B------:R-:W-:-:S05]  /*0260*/  IADD3 R3, PT, PT, R3, R2, RZ ;  /* 0x0000000203037210 */ /* 0x000fca0007ffe0ff */
[----:B0-----:R-:W-:-:S04]  /*0270*/  IMAD.WIDE R4, R3, 0x4, R4 ;  /* 0x0000000403047825 */ /* 0x001fc800078e0204 */
[----:B--2---:R-:W-:-:S04]  /*0280*/  FFMA R0, R0, UR8, RZ ;  /* 0x0000000800007c23 */ /* 0x004fc800080000ff */
[----:B-----5:R-:W-:-:S04]  /*0290*/  FFMA R0, R11, UR9, R0 ;  /* 0x000000090b007c23 */ /* 0x020fc80008000000 */
[----:B---3--:R-:W-:-:S04]  /*02a0*/  FFMA R0, R13, UR10, R0 ;  /* 0x0000000a0d007c23 */ /* 0x008fc80008000000 */
[----:B----4-:R-:W-:-:S04]  /*02b0*/  FFMA R0, R15, UR11, R0 ;  /* 0x0000000b0f007c23 */ /* 0x010fc80008000000 */
[----:B------:R-:W-:-:S04]  /*02c0*/  FFMA R0, R17, UR12, R0 ;  /* 0x0000000c11007c23 */ /* 0x000fc80008000000 */
[----:B------:R-:W-:-:S04]  /*02d0*/  FFMA R0, R19, UR13, R0 ;  /* 0x0000000d13007c23 */ /* 0x000fc80008000000 */
[----:B------:R-:W-:-:S04]  /*02e0*/  FFMA R0, R21, UR14, R0 ;  /* 0x0000000e15007c23 */ /* 0x000fc80008000000 */
[----:B------:R-:W-:-:S04]  /*02f0*/  FFMA R0, R23, UR15, R0 ;  /* 0x0000000f17007c23 */ /* 0x000fc80008000000 */
[----:B------:R-:W-:-:S05]  /*0300*/  FFMA R25, R25, UR6, R0 ;  /* 0x0000000619197c23 */ /* 0x000fca0008000000 */
[----:B------:R-:W-:Y:S01]  /*0310*/  STG.E desc[UR4][R4.64], R25 ;  /* 0x0000001904007986 */ /* 0x000fe2000c101904 */
[----:B------:R-:W-:Y:S05]  /*0320*/  EXIT ;  /* 0x000000000000794d */ /* 0x000fea0003800000 */
.L_x_0:
[----:B------:R-:W-:-:S00]  /*0330*/  BRA `(.L_x_0) ;  /* 0xfffffffc00fc7947 */ /* 0x000fc0000383ffff */
[----:B------:R-:W-:-:S00]  /*0340*/  NOP ;  /* 0x0000000000007918 */ /* 0x000fc00000000000 */
        /* <DEDUP_REMOVED lines=11> */
.L_x_1:


//--------------------- .nv.shared.reserved.0     --------------------------
	.section	.nv.shared.reserved.0,"aw",@nobits
	.weak		__nv_reservedSMEM_offset_0_alias
	.size		__nv_reservedSMEM_offset_0_alias, 0, 64
	.other		__nv_reservedSMEM_offset_0_alias,@"STO_CUDA_RESERVED_SHARED STV_DEFAULT"
__nv_reservedSMEM_offset_0_alias:
	.zero		0
	.zero		64


//--------------------- .nv.constant0._Z11convolutionPfS_ii --------------------------
	.section	.nv.constant0._Z11convolutionPfS_ii,"a",@progbits
	.sectionflags	@""
	.align	4
.nv.constant0._Z11convolutionPfS_ii:
	.zero		920


//--------------------- SYMBOLS --------------------------

	.type		.nv.reservedSmem.offset0,@object
	.size		.nv.reservedSmem.offset0,0x4
